//
// Generated by NVIDIA NVVM Compiler
//
// Compiler Build ID: CL-36424714
// Cuda compilation tools, release 13.0, V13.0.88
// Based on NVVM 20.0.0
//

.version 9.0
.target sm_100
.address_size 64

	// .globl	_Z8MultiMatPfS_S_i

.visible .entry _Z8MultiMatPfS_S_i(
	.param .u64 .ptr .align 1 _Z8MultiMatPfS_S_i_param_0,
	.param .u64 .ptr .align 1 _Z8MultiMatPfS_S_i_param_1,
	.param .u64 .ptr .align 1 _Z8MultiMatPfS_S_i_param_2,
	.param .u32 _Z8MultiMatPfS_S_i_param_3
)
{
	.reg .pred 	%p<10>;
	.reg .b32 	%r<81>;
	.reg .b32 	%f<67>;
	.reg .b64 	%rd<48>;

	ld.param.u64 	%rd5, [_Z8MultiMatPfS_S_i_param_0];
	ld.param.u64 	%rd6, [_Z8MultiMatPfS_S_i_param_1];
	ld.param.u64 	%rd4, [_Z8MultiMatPfS_S_i_param_2];
	ld.param.u32 	%r44, [_Z8MultiMatPfS_S_i_param_3];
	cvta.to.global.u64 	%rd1, %rd6;
	cvta.to.global.u64 	%rd2, %rd5;
	mov.u32 	%r45, %ctaid.x;
	mov.u32 	%r46, %ntid.x;
	mov.u32 	%r47, %tid.x;
	mad.lo.s32 	%r1, %r45, %r46, %r47;
	mov.u32 	%r48, %ctaid.y;
	mov.u32 	%r49, %ntid.y;
	mul.lo.s32 	%r2, %r48, %r49;
	mov.u32 	%r3, %tid.y;
	add.s32 	%r50, %r2, %r3;
	max.s32 	%r51, %r1, %r50;
	setp.ge.s32 	%p1, %r51, %r44;
	@%p1 bra 	$L__BB0_13;
	mul.lo.s32 	%r5, %r44, %r1;
	and.b32  	%r6, %r44, 7;
	setp.lt.u32 	%p2, %r44, 8;
	mov.f32 	%f66, 0f00000000;
	mov.b32 	%r79, 0;
	@%p2 bra 	$L__BB0_4;
	and.b32  	%r79, %r44, 2147483640;
	neg.s32 	%r77, %r79;
	add.s32 	%r53, %r3, %r44;
	add.s32 	%r76, %r53, %r2;
	shl.b32 	%r10, %r44, 3;
	shl.b32 	%r54, %r44, 1;
	add.s32 	%r75, %r50, %r54;
	mad.lo.s32 	%r74, %r44, 3, %r50;
	shl.b32 	%r55, %r44, 2;
	add.s32 	%r73, %r50, %r55;
	mad.lo.s32 	%r72, %r44, 5, %r50;
	mad.lo.s32 	%r71, %r44, 6, %r50;
	mad.lo.s32 	%r70, %r44, 7, %r50;
	add.s64 	%rd3, %rd2, 16;
	mov.f32 	%f66, 0f00000000;
	mov.u32 	%r68, %r5;
	mov.u32 	%r69, %r50;
$L__BB0_3:
	.pragma "nounroll";
	mul.wide.s32 	%rd7, %r68, 4;
	add.s64 	%rd8, %rd3, %rd7;
	ld.global.f32 	%f16, [%rd8+-16];
	mul.wide.u32 	%rd9, %r69, 4;
	add.s64 	%rd10, %rd1, %rd9;
	ld.global.f32 	%f17, [%rd10];
	fma.rn.f32 	%f18, %f16, %f17, %f66;
	ld.global.f32 	%f19, [%rd8+-12];
	mul.wide.u32 	%rd11, %r76, 4;
	add.s64 	%rd12, %rd1, %rd11;
	ld.global.f32 	%f20, [%rd12];
	fma.rn.f32 	%f21, %f19, %f20, %f18;
	ld.global.f32 	%f22, [%rd8+-8];
	mul.wide.u32 	%rd13, %r75, 4;
	add.s64 	%rd14, %rd1, %rd13;
	ld.global.f32 	%f23, [%rd14];
	fma.rn.f32 	%f24, %f22, %f23, %f21;
	ld.global.f32 	%f25, [%rd8+-4];
	mul.wide.u32 	%rd15, %r74, 4;
	add.s64 	%rd16, %rd1, %rd15;
	ld.global.f32 	%f26, [%rd16];
	fma.rn.f32 	%f27, %f25, %f26, %f24;
	ld.global.f32 	%f28, [%rd8];
	mul.wide.u32 	%rd17, %r73, 4;
	add.s64 	%rd18, %rd1, %rd17;
	ld.global.f32 	%f29, [%rd18];
	fma.rn.f32 	%f30, %f28, %f29, %f27;
	ld.global.f32 	%f31, [%rd8+4];
	mul.wide.u32 	%rd19, %r72, 4;
	add.s64 	%rd20, %rd1, %rd19;
	ld.global.f32 	%f32, [%rd20];
	fma.rn.f32 	%f33, %f31, %f32, %f30;
	ld.global.f32 	%f34, [%rd8+8];
	mul.wide.u32 	%rd21, %r71, 4;
	add.s64 	%rd22, %rd1, %rd21;
	ld.global.f32 	%f35, [%rd22];
	fma.rn.f32 	%f36, %f34, %f35, %f33;
	ld.global.f32 	%f37, [%rd8+12];
	mul.wide.u32 	%rd23, %r70, 4;
	add.s64 	%rd24, %rd1, %rd23;
	ld.global.f32 	%f38, [%rd24];
	fma.rn.f32 	%f66, %f37, %f38, %f36;
	add.s32 	%r77, %r77, 8;
	add.s32 	%r76, %r76, %r10;
	add.s32 	%r75, %r75, %r10;
	add.s32 	%r74, %r74, %r10;
	add.s32 	%r73, %r73, %r10;
	add.s32 	%r72, %r72, %r10;
	add.s32 	%r71, %r71, %r10;
	add.s32 	%r70, %r70, %r10;
	add.s32 	%r69, %r69, %r10;
	add.s32 	%r68, %r68, 8;
	setp.ne.s32 	%p3, %r77, 0;
	@%p3 bra 	$L__BB0_3;
$L__BB0_4:
	setp.eq.s32 	%p4, %r6, 0;
	@%p4 bra 	$L__BB0_12;
	and.b32  	%r38, %r44, 3;
	setp.lt.u32 	%p5, %r6, 4;
	@%p5 bra 	$L__BB0_7;
	add.s32 	%r56, %r79, %r5;
	mul.wide.s32 	%rd25, %r56, 4;
	add.s64 	%rd26, %rd2, %rd25;
	ld.global.f32 	%f40, [%rd26];
	mad.lo.s32 	%r57, %r79, %r44, %r50;
	mul.wide.u32 	%rd27, %r57, 4;
	add.s64 	%rd28, %rd1, %rd27;
	ld.global.f32 	%f41, [%rd28];
	fma.rn.f32 	%f42, %f40, %f41, %f66;
	ld.global.f32 	%f43, [%rd26+4];
	add.s32 	%r58, %r57, %r44;
	mul.wide.u32 	%rd29, %r58, 4;
	add.s64 	%rd30, %rd1, %rd29;
	ld.global.f32 	%f44, [%rd30];
	fma.rn.f32 	%f45, %f43, %f44, %f42;
	ld.global.f32 	%f46, [%rd26+8];
	add.s32 	%r59, %r58, %r44;
	mul.wide.u32 	%rd31, %r59, 4;
	add.s64 	%rd32, %rd1, %rd31;
	ld.global.f32 	%f47, [%rd32];
	fma.rn.f32 	%f48, %f46, %f47, %f45;
	ld.global.f32 	%f49, [%rd26+12];
	add.s32 	%r60, %r59, %r44;
	mul.wide.u32 	%rd33, %r60, 4;
	add.s64 	%rd34, %rd1, %rd33;
	ld.global.f32 	%f50, [%rd34];
	fma.rn.f32 	%f66, %f49, %f50, %f48;
	add.s32 	%r79, %r79, 4;
$L__BB0_7:
	setp.eq.s32 	%p6, %r38, 0;
	@%p6 bra 	$L__BB0_12;
	setp.eq.s32 	%p7, %r38, 1;
	@%p7 bra 	$L__BB0_10;
	add.s32 	%r61, %r79, %r5;
	mul.wide.s32 	%rd35, %r61, 4;
	add.s64 	%rd36, %rd2, %rd35;
	ld.global.f32 	%f52, [%rd36];
	mad.lo.s32 	%r62, %r79, %r44, %r50;
	mul.wide.u32 	%rd37, %r62, 4;
	add.s64 	%rd38, %rd1, %rd37;
	ld.global.f32 	%f53, [%rd38];
	fma.rn.f32 	%f54, %f52, %f53, %f66;
	ld.global.f32 	%f55, [%rd36+4];
	add.s32 	%r63, %r62, %r44;
	mul.wide.u32 	%rd39, %r63, 4;
	add.s64 	%rd40, %rd1, %rd39;
	ld.global.f32 	%f56, [%rd40];
	fma.rn.f32 	%f66, %f55, %f56, %f54;
	add.s32 	%r79, %r79, 2;
$L__BB0_10:
	and.b32  	%r64, %r44, 1;
	setp.eq.b32 	%p8, %r64, 1;
	not.pred 	%p9, %p8;
	@%p9 bra 	$L__BB0_12;
	add.s32 	%r65, %r79, %r5;
	mul.wide.s32 	%rd41, %r65, 4;
	add.s64 	%rd42, %rd2, %rd41;
	ld.global.f32 	%f57, [%rd42];
	mad.lo.s32 	%r66, %r79, %r44, %r50;
	mul.wide.u32 	%rd43, %r66, 4;
	add.s64 	%rd44, %rd1, %rd43;
	ld.global.f32 	%f58, [%rd44];
	fma.rn.f32 	%f66, %f57, %f58, %f66;
$L__BB0_12:
	add.s32 	%r67, %r5, %r50;
	cvta.to.global.u64 	%rd45, %rd4;
	mul.wide.s32 	%rd46, %r67, 4;
	add.s64 	%rd47, %rd45, %rd46;
	st.global.f32 	[%rd47], %f66;
$L__BB0_13:
	ret;

}


// ===== COMPILED SASS (sm_100) =====

	.target	sm_100

	.elftype	@"ET_EXEC"


//--------------------- .note.nv.tkinfo           --------------------------
	.section	.note.nv.tkinfo,"",@"SHT_NOTE"
	.sectionflags	@"SHF_NOTE_NV_TKINFO"
	.tkinfo
        /*0018*/ 	.word	0x00000002
        /*0030*/ 	.string	""
        /*0030*/ 	.string	"ptxas"
        /*0030*/ 	.string	"Cuda compilation tools, release 13.0, V13.0.88"
        /*0030*/ 	.string	"Build cuda_13.0.r13.0/compiler.36424714_0"
        /*0030*/ 	.string	"-arch sm_100 -m 64 "



//--------------------- .note.nv.cuinfo           --------------------------
	.section	.note.nv.cuinfo,"",@"SHT_NOTE"
	.sectionflags	@"SHF_NOTE_NV_CUINFO"
        /*0018*/ 	.short	0x0002
        /*001a*/ 	.short	0x0064
        /*001c*/ 	.short	0x0082
	.zero		2


//--------------------- .nv.info                  --------------------------
	.section	.nv.info,"",@"SHT_CUDA_INFO"
	.align	4


	//----- nvinfo : EIATTR_REGCOUNT
	.align		4
        /*0000*/ 	.byte	0x04, 0x2f
        /*0002*/ 	.short	(.L_1 - .L_0)
	.align		4
.L_0:
        /*0004*/ 	.word	index@(_Z8MultiMatPfS_S_i)
        /*0008*/ 	.word	0x00000020


	//----- nvinfo : EIATTR_FRAME_SIZE
	.align		4
.L_1:
        /*000c*/ 	.byte	0x04, 0x11
        /*000e*/ 	.short	(.L_3 - .L_2)
	.align		4
.L_2:
        /*0010*/ 	.word	index@(_Z8MultiMatPfS_S_i)
        /*0014*/ 	.word	0x00000000


	//----- nvinfo : EIATTR_MIN_STACK_SIZE
	.align		4
.L_3:
        /*0018*/ 	.byte	0x04, 0x12
        /*001a*/ 	.short	(.L_5 - .L_4)
	.align		4
.L_4:
        /*001c*/ 	.word	index@(_Z8MultiMatPfS_S_i)
        /*0020*/ 	.word	0x00000000
.L_5:


//--------------------- .nv.compat                --------------------------
	.section	.nv.compat,"",@"SHT_CUDA_COMPAT_INFO"
	.align	4
        /*0000*/ 	.byte	0x02, 0x09, 0x00, 0x00, 0x02, 0x02, 0x01, 0x00, 0x02, 0x05, 0x05, 0x00, 0x03, 0x07, 0x01, 0x01
        /*0010*/ 	.byte	0x02, 0x03, 0x00, 0x00, 0x02, 0x06, 0x01, 0x00, 0x04, 0x0b, 0x08, 0x00, 0x09, 0x00, 0x00, 0x00
        /*0020*/ 	.byte	0x00, 0x00, 0x00, 0x00


//--------------------- .nv.info._Z8MultiMatPfS_S_i --------------------------
	.section	.nv.info._Z8MultiMatPfS_S_i,"",@"SHT_CUDA_INFO"
	.sectionflags	@""
	.align	4


	//----- nvinfo : EIATTR_CUDA_API_VERSION
	.align		4
        /*0000*/ 	.byte	0x04, 0x37
        /*0002*/ 	.short	(.L_7 - .L_6)
.L_6:
        /*0004*/ 	.word	0x00000082


	//----- nvinfo : EIATTR_KPARAM_INFO
	.align		4
.L_7:
        /*0008*/ 	.byte	0x04, 0x17
        /*000a*/ 	.short	(.L_9 - .L_8)
.L_8:
        /*000c*/ 	.word	0x00000000
        /*0010*/ 	.short	0x0003
        /*0012*/ 	.short	0x0018
        /*0014*/ 	.byte	0x00, 0xf0, 0x11, 0x00


	//----- nvinfo : EIATTR_KPARAM_INFO
	.align		4
.L_9:
        /*0018*/ 	.byte	0x04, 0x17
        /*001a*/ 	.short	(.L_11 - .L_10)
.L_10:
        /*001c*/ 	.word	0x00000000
        /*0020*/ 	.short	0x0002
        /*0022*/ 	.short	0x0010
        /*0024*/ 	.byte	0x00, 0xf5, 0x21, 0x00


	//----- nvinfo : EIATTR_KPARAM_INFO
	.align		4
.L_11:
        /*0028*/ 	.byte	0x04, 0x17
        /*002a*/ 	.short	(.L_13 - .L_12)
.L_12:
        /*002c*/ 	.word	0x00000000
        /*0030*/ 	.short	0x0001
        /*0032*/ 	.short	0x0008
        /*0034*/ 	.byte	0x00, 0xf5, 0x21, 0x00


	//----- nvinfo : EIATTR_KPARAM_INFO
	.align		4
.L_13:
        /*0038*/ 	.byte	0x04, 0x17
        /*003a*/ 	.short	(.L_15 - .L_14)
.L_14:
        /*003c*/ 	.word	0x00000000
        /*0040*/ 	.short	0x0000
        /*0042*/ 	.short	0x0000
        /*0044*/ 	.byte	0x00, 0xf5, 0x21, 0x00


	//----- nvinfo : EIATTR_SPARSE_MMA_MASK
	.align		4
.L_15:
        /*0048*/ 	.byte	0x03, 0x50
        /*004a*/ 	.short	0x0000


	//----- nvinfo : EIATTR_MAXREG_COUNT
	.align		4
        /*004c*/ 	.byte	0x03, 0x1b
        /*004e*/ 	.short	0x00ff


	//----- nvinfo : EIATTR_MERCURY_ISA_VERSION
	.align		4
        /*0050*/ 	.byte	0x03, 0x5f
        /*0052*/ 	.short	0x0101


	//----- nvinfo : EIATTR_VRC_CTA_INIT_COUNT
	.align		4
        /*0054*/ 	.byte	0x02, 0x4a
	.zero		1
	.zero		1


	//----- nvinfo : EIATTR_EXIT_INSTR_OFFSETS
	.align		4
        /*0058*/ 	.byte	0x04, 0x1c
        /*005a*/ 	.short	(.L_17 - .L_16)


	//   ....[0]....
.L_16:
        /*005c*/ 	.word	0x000000d0


	//   ....[1]....
        /*0060*/ 	.word	0x00000930


	//----- nvinfo : EIATTR_CBANK_PARAM_SIZE
	.align		4
.L_17:
        /*0064*/ 	.byte	0x03, 0x19
        /*0066*/ 	.short	0x001c


	//----- nvinfo : EIATTR_PARAM_CBANK
	.align		4
        /*0068*/ 	.byte	0x04, 0x0a
        /*006a*/ 	.short	(.L_19 - .L_18)
	.align		4
.L_18:
        /*006c*/ 	.word	index@(.nv.constant0._Z8MultiMatPfS_S_i)
        /*0070*/ 	.short	0x0380
        /*0072*/ 	.short	0x001c


	//----- nvinfo : EIATTR_SW_WAR
	.align		4
.L_19:
        /*0074*/ 	.byte	0x04, 0x36
        /*0076*/ 	.short	(.L_21 - .L_20)
.L_20:
        /*0078*/ 	.word	0x00000008
.L_21:


//--------------------- .nv.callgraph             --------------------------
	.section	.nv.callgraph,"",@"SHT_CUDA_CALLGRAPH"
	.align	4
	.sectionentsize	8
	.align		4
        /*0000*/ 	.word	0x00000000
	.align		4
        /*0004*/ 	.word	0xffffffff
	.align		4
        /*0008*/ 	.word	0x00000000
	.align		4
        /*000c*/ 	.word	0xfffffffe
	.align		4
        /*0010*/ 	.word	0x00000000
	.align		4
        /*0014*/ 	.word	0xfffffffd
	.align		4
        /*0018*/ 	.word	0x00000000
	.align		4
        /*001c*/ 	.word	0xfffffffc


//--------------------- .text._Z8MultiMatPfS_S_i  --------------------------
	.section	.text._Z8MultiMatPfS_S_i,"ax",@progbits
	.align	128
        .global         _Z8MultiMatPfS_S_i
        .type           _Z8MultiMatPfS_S_i,@function
        .size           _Z8MultiMatPfS_S_i,(.L_x_5 - _Z8MultiMatPfS_S_i)
        .other          _Z8MultiMatPfS_S_i,@"STO_CUDA_ENTRY STV_DEFAULT"
_Z8MultiMatPfS_S_i:
.text._Z8MultiMatPfS_S_i:
[----:B------:R-:W-:Y:S01]  /*0000*/  LDC R1, c[0x0][0x37c] ;  /* 0x0000df00ff017b82 */ /* 0x000fe20000000800 */
[----:B------:R-:W0:Y:S07]  /*0010*/  S2R R3, SR_TID.X ;  /* 0x0000000000037919 */ /* 0x000e2e0000002100 */
[----:B------:R-:W1:Y:S01]  /*0020*/  S2UR UR4, SR_CTAID.Y ;  /* 0x00000000000479c3 */ /* 0x000e620000002600 */
[----:B------:R-:W2:Y:S07]  /*0030*/  S2R R9, SR_TID.Y ;  /* 0x0000000000097919 */ /* 0x000eae0000002200 */
[----:B------:R-:W0:Y:S08]  /*0040*/  S2UR UR6, SR_CTAID.X ;  /* 0x00000000000679c3 */ /* 0x000e300000002500 */
[----:B------:R-:W0:Y:S01]  /*0050*/  LDC R4, c[0x0][0x360] ;  /* 0x0000d800ff047b82 */ /* 0x000e220000000800 */
[----:B------:R-:W1:Y:S07]  /*0060*/  LDCU UR5, c[0x0][0x364] ;  /* 0x00006c80ff0577ac */ /* 0x000e6e0008000800 */
[----:B------:R-:W3:Y:S01]  /*0070*/  LDC R0, c[0x0][0x398] ;  /* 0x0000e600ff007b82 */ /* 0x000ee20000000800 */
[----:B-1----:R-:W-:Y:S01]  /*0080*/  UIMAD UR4, UR4, UR5, URZ ;  /* 0x00000005040472a4 */ /* 0x002fe2000f8e02ff */
[----:B0-----:R-:W-:-:S05]  /*0090*/  IMAD R4, R4, UR6, R3 ;  /* 0x0000000604047c24 */ /* 0x001fca000f8e0203 */
[----:B--2---:R-:W-:-:S04]  /*00a0*/  IADD3 R3, PT, PT, R9, UR4, RZ ;  /* 0x0000000409037c10 */ /* 0x004fc8000fffe0ff */
[----:B------:R-:W-:-:S04]  /*00b0*/  VIMNMX R5, PT, PT, R4, R3, !PT ;  /* 0x0000000304057248 */ /* 0x000fc80007fe0100 */
[----:B---3--:R-:W-:-:S13]  /*00c0*/  ISETP.GE.AND P0, PT, R5, R0, PT ;  /* 0x000000000500720c */ /* 0x008fda0003f06270 */
[----:B------:R-:W-:Y:S05]  /*00d0*/  @P0 EXIT ;  /* 0x000000000000094d */ /* 0x000fea0003800000 */
[C---:B------:R-:W-:Y:S01]  /*00e0*/  ISETP.GE.U32.AND P1, PT, R0.reuse, 0x8, PT ;  /* 0x000000080000780c */ /* 0x040fe20003f26070 */
[----:B------:R-:W0:Y:S01]  /*00f0*/  LDCU.64 UR8, c[0x0][0x358] ;  /* 0x00006b00ff0877ac */ /* 0x000e220008000a00 */
[----:B------:R-:W-:Y:S01]  /*0100*/  LOP3.LUT R2, R0, 0x7, RZ, 0xc0, !PT ;  /* 0x0000000700027812 */ /* 0x000fe200078ec0ff */
[----:B------:R-:W-:Y:S02]  /*0110*/  HFMA2 R10, -RZ, RZ, 0, 0 ;  /* 0x00000000ff0a7431 */ /* 0x000fe400000001ff */
[----:B------:R-:W-:Y:S01]  /*0120*/  IMAD R4, R4, R0, RZ ;  /* 0x0000000004047224 */ /* 0x000fe200078e02ff */
[----:B------:R-:W-:Y:S02]  /*0130*/  MOV R7, RZ ;  /* 0x000000ff00077202 */ /* 0x000fe40000000f00 */
[----:B------:R-:W-:-:S05]  /*0140*/  ISETP.NE.AND P0, PT, R2, RZ, PT ;  /* 0x000000ff0200720c */ /* 0x000fca0003f05270 */
[----:B------:R-:W-:Y:S08]  /*0150*/  @!P1 BRA `(.L_x_0) ;  /* 0x0000000000fc9947 */ /* 0x000ff00003800000 */
[----:B------:R-:W1:Y:S01]  /*0160*/  LDCU.64 UR6, c[0x0][0x380] ;  /* 0x00007000ff0677ac */ /* 0x000e620008000a00 */
[C---:B------:R-:W-:Y:S01]  /*0170*/  LOP3.LUT R7, R0.reuse, 0x7ffffff8, RZ, 0xc0, !PT ;  /* 0x7ffffff800077812 */ /* 0x040fe200078ec0ff */
[C-C-:B------:R-:W-:Y:S01]  /*0180*/  IMAD R11, R0.reuse, 0x3, R3.reuse ;  /* 0x00000003000b7824 */ /* 0x140fe200078e0203 */
[CC--:B------:R-:W-:Y:S01]  /*0190*/  LEA R5, R0.reuse, R3.reuse, 0x1 ;  /* 0x0000000300057211 */ /* 0x0c0fe200078e08ff */
[C-C-:B------:R-:W-:Y:S01]  /*01a0*/  IMAD R15, R0.reuse, 0x5, R3.reuse ;  /* 0x00000005000f7824 */ /* 0x140fe200078e0203 */
[CC--:B------:R-:W-:Y:S01]  /*01b0*/  LEA R13, R0.reuse, R3.reuse, 0x2 ;  /* 0x00000003000d7211 */ /* 0x0c0fe200078e10ff */
[C-C-:B------:R-:W-:Y:S01]  /*01c0*/  IMAD R17, R0.reuse, 0x6, R3.reuse ;  /* 0x0000000600117824 */ /* 0x140fe200078e0203 */
[----:B------:R-:W-:Y:S01]  /*01d0*/  MOV R10, RZ ;  /* 0x000000ff000a7202 */ /* 0x000fe20000000f00 */
[----:B------:R-:W-:Y:S01]  /*01e0*/  IMAD R25, R0, 0x7, R3 ;  /* 0x0000000700197824 */ /* 0x000fe200078e0203 */
[----:B------:R-:W-:Y:S02]  /*01f0*/  MOV R8, R4 ;  /* 0x0000000400087202 */ /* 0x000fe40000000f00 */
[----:B------:R-:W-:-:S02]  /*0200*/  MOV R29, R3 ;  /* 0x00000003001d7202 */ /* 0x000fc40000000f00 */
[----:B------:R-:W-:Y:S02]  /*0210*/  IADD3 R6, PT, PT, -R7, RZ, RZ ;  /* 0x000000ff07067210 */ /* 0x000fe40007ffe1ff */
[----:B------:R-:W-:Y:S01]  /*0220*/  IADD3 R9, PT, PT, R0, UR4, R9 ;  /* 0x0000000400097c10 */ /* 0x000fe2000fffe009 */
[----:B-1----:R-:W-:-:S04]  /*0230*/  UIADD3 UR5, UP0, UPT, UR6, 0x10, URZ ;  /* 0x0000001006057890 */ /* 0x002fc8000ff1e0ff */
[----:B------:R-:W-:-:S12]  /*0240*/  UIADD3.X UR4, UPT, UPT, URZ, UR7, URZ, UP0, !UPT ;  /* 0x00000007ff047290 */ /* 0x000fd800087fe4ff */
.L_x_1:
[----:B------:R-:W1:Y:S01]  /*0250*/  LDC.64 R18, c[0x0][0x388] ;  /* 0x0000e200ff127b82 */ /* 0x000e620000000a00 */
[----:B------:R-:W-:Y:S02]  /*0260*/  MOV R20, UR5 ;  /* 0x0000000500147c02 */ /* 0x000fe40008000f00 */
[----:B------:R-:W-:-:S03]  /*0270*/  MOV R21, UR4 ;  /* 0x0000000400157c02 */ /* 0x000fc60008000f00 */
[----:B------:R-:W-:-:S05]  /*0280*/  IMAD.WIDE R20, R8, 0x4, R20 ;  /* 0x0000000408147825 */ /* 0x000fca00078e0214 */
[----:B0-----:R-:W2:Y:S04]  /*0290*/  LDG.E R12, desc[UR8][R20.64+-0x10] ;  /* 0xfffff008140c7981 */ /* 0x001ea8000c1e1900 */
[----:B------:R-:W3:Y:S04]  /*02a0*/  LDG.E R14, desc[UR8][R20.64+-0xc] ;  /* 0xfffff408140e7981 */ /* 0x000ee8000c1e1900 */
[----:B------:R-:W4:Y:S01]  /*02b0*/  LDG.E R28, desc[UR8][R20.64+-0x8] ;  /* 0xfffff808141c7981 */ /* 0x000f22000c1e1900 */
[----:B-1----:R-:W-:-:S03]  /*02c0*/  IMAD.WIDE.U32 R22, R29, 0x4, R18 ;  /* 0x000000041d167825 */ /* 0x002fc600078e0012 */
[----:B------:R-:W5:Y:S04]  /*02d0*/  LDG.E R16, desc[UR8][R20.64+-0x4] ;  /* 0xfffffc0814107981 */ /* 0x000f68000c1e1900 */
[----:B------:R-:W2:Y:S01]  /*02e0*/  LDG.E R23, desc[UR8][R22.64] ;  /* 0x0000000816177981 */ /* 0x000ea2000c1e1900 */
[----:B------:R-:W-:-:S04]  /*02f0*/  IMAD.WIDE.U32 R26, R9, 0x4, R18 ;  /* 0x00000004091a7825 */ /* 0x000fc800078e0012 */
[----:B--2---:R-:W-:Y:S01]  /*0300*/  FFMA R10, R12, R23, R10 ;  /* 0x000000170c0a7223 */ /* 0x004fe2000000000a */
[--C-:B------:R-:W-:Y:S01]  /*0310*/  IMAD.WIDE.U32 R22, R5, 0x4, R18.reuse ;  /* 0x0000000405167825 */ /* 0x100fe200078e0012 */
[----:B------:R0:W3:Y:S05]  /*0320*/  LDG.E R12, desc[UR8][R26.64] ;  /* 0x000000081a0c7981 */ /* 0x0000ea000c1e1900 */
[----:B------:R-:W4:Y:S01]  /*0330*/  LDG.E R23, desc[UR8][R22.64] ;  /* 0x0000000816177981 */ /* 0x000f22000c1e1900 */
[----:B0-----:R-:W-:-:S05]  /*0340*/  IMAD.WIDE.U32 R26, R11, 0x4, R18 ;  /* 0x000000040b1a7825 */ /* 0x001fca00078e0012 */
[----:B------:R0:W5:Y:S02]  /*0350*/  LDG.E R24, desc[UR8][R26.64] ;  /* 0x000000081a187981 */ /* 0x000164000c1e1900 */
[----:B0-----:R-:W-:-:S04]  /*0360*/  IMAD.WIDE.U32 R26, R13, 0x4, R18 ;  /* 0x000000040d1a7825 */ /* 0x001fc800078e0012 */
[----:B---3--:R-:W-:Y:S02]  /*0370*/  FFMA R10, R14, R12, R10 ;  /* 0x0000000c0e0a7223 */ /* 0x008fe4000000000a */
[----:B------:R-:W2:Y:S02]  /*0380*/  LDG.E R14, desc[UR8][R20.64+0x4] ;  /* 0x00000408140e7981 */ /* 0x000ea4000c1e1900 */
[----:B----4-:R-:W-:Y:S01]  /*0390*/  FFMA R10, R28, R23, R10 ;  /* 0x000000171c0a7223 */ /* 0x010fe2000000000a */
[----:B------:R-:W-:Y:S01]  /*03a0*/  IMAD.WIDE.U32 R22, R15, 0x4, R18 ;  /* 0x000000040f167825 */ /* 0x000fe200078e0012 */
[----:B------:R-:W3:Y:S04]  /*03b0*/  LDG.E R12, desc[UR8][R20.64+0x8] ;  /* 0x00000808140c7981 */ /* 0x000ee8000c1e1900 */
[----:B------:R-:W4:Y:S01]  /*03c0*/  LDG.E R28, desc[UR8][R20.64+0xc] ;  /* 0x00000c08141c7981 */ /* 0x000f22000c1e1900 */
[----:B-----5:R-:W-:-:S03]  /*03d0*/  FFMA R10, R16, R24, R10 ;  /* 0x00000018100a7223 */ /* 0x020fc6000000000a */
[----:B------:R-:W2:Y:S04]  /*03e0*/  LDG.E R23, desc[UR8][R22.64] ;  /* 0x0000000816177981 */ /* 0x000ea8000c1e1900 */
[----:B------:R0:W5:Y:S04]  /*03f0*/  LDG.E R24, desc[UR8][R26.64] ;  /* 0x000000081a187981 */ /* 0x000168000c1e1900 */
[----:B------:R-:W5:Y:S01]  /*0400*/  LDG.E R16, desc[UR8][R20.64] ;  /* 0x0000000814107981 */ /* 0x000f62000c1e1900 */
[----:B0-----:R-:W-:-:S04]  /*0410*/  IMAD.WIDE.U32 R26, R17, 0x4, R18 ;  /* 0x00000004111a7825 */ /* 0x001fc800078e0012 */
[----:B------:R-:W-:Y:S02]  /*0420*/  IMAD.WIDE.U32 R18, R25, 0x4, R18 ;  /* 0x0000000419127825 */ /* 0x000fe400078e0012 */
[----:B------:R-:W3:Y:S04]  /*0430*/  LDG.E R27, desc[UR8][R26.64] ;  /* 0x000000081a1b7981 */ /* 0x000ee8000c1e1900 */
[----:B------:R-:W4:Y:S01]  /*0440*/  LDG.E R19, desc[UR8][R18.64] ;  /* 0x0000000812137981 */ /* 0x000f22000c1e1900 */
[----:B------:R-:W-:-:S04]  /*0450*/  IADD3 R6, PT, PT, R6, 0x8, RZ ;  /* 0x0000000806067810 */ /* 0x000fc80007ffe0ff */
[----:B------:R-:W-:Y:S02]  /*0460*/  ISETP.NE.AND P1, PT, R6, RZ, PT ;  /* 0x000000ff0600720c */ /* 0x000fe40003f25270 */
[C---:B------:R-:W-:Y:S02]  /*0470*/  LEA R9, R0.reuse, R9, 0x3 ;  /* 0x0000000900097211 */ /* 0x040fe400078e18ff */
[C---:B------:R-:W-:Y:S02]  /*0480*/  LEA R5, R0.reuse, R5, 0x3 ;  /* 0x0000000500057211 */ /* 0x040fe400078e18ff */
[C---:B------:R-:W-:Y:S02]  /*0490*/  LEA R11, R0.reuse, R11, 0x3 ;  /* 0x0000000b000b7211 */ /* 0x040fe400078e18ff */
[C---:B------:R-:W-:Y:S02]  /*04a0*/  LEA R13, R0.reuse, R13, 0x3 ;  /* 0x0000000d000d7211 */ /* 0x040fe400078e18ff */
[----:B------:R-:W-:-:S02]  /*04b0*/  LEA R15, R0, R15, 0x3 ;  /* 0x0000000f000f7211 */ /* 0x000fc400078e18ff */
[C---:B------:R-:W-:Y:S02]  /*04c0*/  LEA R17, R0.reuse, R17, 0x3 ;  /* 0x0000001100117211 */ /* 0x040fe400078e18ff */
[C---:B------:R-:W-:Y:S02]  /*04d0*/  LEA R25, R0.reuse, R25, 0x3 ;  /* 0x0000001900197211 */ /* 0x040fe400078e18ff */
[----:B------:R-:W-:Y:S02]  /*04e0*/  LEA R29, R0, R29, 0x3 ;  /* 0x0000001d001d7211 */ /* 0x000fe400078e18ff */
[----:B------:R-:W-:Y:S01]  /*04f0*/  IADD3 R8, PT, PT, R8, 0x8, RZ ;  /* 0x0000000808087810 */ /* 0x000fe20007ffe0ff */
[----:B-----5:R-:W-:-:S04]  /*0500*/  FFMA R10, R16, R24, R10 ;  /* 0x00000018100a7223 */ /* 0x020fc8000000000a */
[----:B--2---:R-:W-:-:S04]  /*0510*/  FFMA R10, R14, R23, R10 ;  /* 0x000000170e0a7223 */ /* 0x004fc8000000000a */
[----:B---3--:R-:W-:-:S04]  /*0520*/  FFMA R10, R12, R27, R10 ;  /* 0x0000001b0c0a7223 */ /* 0x008fc8000000000a */
[----:B----4-:R-:W-:Y:S01]  /*0530*/  FFMA R10, R28, R19, R10 ;  /* 0x000000131c0a7223 */ /* 0x010fe2000000000a */
[----:B------:R-:W-:Y:S06]  /*0540*/  @P1 BRA `(.L_x_1) ;  /* 0xfffffffc00401947 */ /* 0x000fec000383ffff */
.L_x_0:
[----:B------:R-:W-:Y:S05]  /*0550*/  @!P0 BRA `(.L_x_2) ;  /* 0x0000000000e48947 */ /* 0x000fea0003800000 */
[----:B------:R-:W-:Y:S02]  /*0560*/  ISETP.GE.U32.AND P0, PT, R2, 0x4, PT ;  /* 0x000000040200780c */ /* 0x000fe40003f06070 */
[----:B------:R-:W-:-:S04]  /*0570*/  LOP3.LUT R6, R0, 0x3, RZ, 0xc0, !PT ;  /* 0x0000000300067812 */ /* 0x000fc800078ec0ff */
[----:B------:R-:W-:-:S07]  /*0580*/  ISETP.NE.AND P1, PT, R6, RZ, PT ;  /* 0x000000ff0600720c */ /* 0x000fce0003f25270 */
[----:B------:R-:W-:Y:S06]  /*0590*/  @!P0 BRA `(.L_x_3) ;  /* 0x0000000000648947 */ /* 0x000fec0003800000 */
[----:B------:R-:W1:Y:S01]  /*05a0*/  LDC.64 R8, c[0x0][0x388] ;  /* 0x0000e200ff087b82 */ /* 0x000e620000000a00 */
[----:B------:R-:W-:Y:S01]  /*05b0*/  IMAD R19, R7, R0, R3 ;  /* 0x0000000007137224 */ /* 0x000fe200078e0203 */
[----:B------:R-:W-:-:S04]  /*05c0*/  IADD3 R5, PT, PT, R4, R7, RZ ;  /* 0x0000000704057210 */ /* 0x000fc80007ffe0ff */
[-C--:B------:R-:W-:Y:S02]  /*05d0*/  IADD3 R17, PT, PT, R19, R0.reuse, RZ ;  /* 0x0000000013117210 */ /* 0x080fe40007ffe0ff */
[----:B------:R-:W2:Y:S02]  /*05e0*/  LDC.64 R12, c[0x0][0x380] ;  /* 0x0000e000ff0c7b82 */ /* 0x000ea40000000a00 */
[----:B------:R-:W-:Y:S01]  /*05f0*/  IADD3 R11, PT, PT, R17, R0, RZ ;  /* 0x00000000110b7210 */ /* 0x000fe20007ffe0ff */
[----:B-1----:R-:W-:-:S04]  /*0600*/  IMAD.WIDE.U32 R18, R19, 0x4, R8 ;  /* 0x0000000413127825 */ /* 0x002fc800078e0008 */
[----:B------:R-:W-:Y:S02]  /*0610*/  IMAD.WIDE.U32 R16, R17, 0x4, R8 ;  /* 0x0000000411107825 */ /* 0x000fe400078e0008 */
[----:B0-----:R-:W3:Y:S02]  /*0620*/  LDG.E R18, desc[UR8][R18.64] ;  /* 0x0000000812127981 */ /* 0x001ee4000c1e1900 */
[----:B--2---:R-:W-:Y:S02]  /*0630*/  IMAD.WIDE R12, R5, 0x4, R12 ;  /* 0x00000004050c7825 */ /* 0x004fe400078e020c */
[----:B------:R-:W2:Y:S02]  /*0640*/  LDG.E R16, desc[UR8][R16.64] ;  /* 0x0000000810107981 */ /* 0x000ea4000c1e1900 */
[C-C-:B------:R-:W-:Y:S01]  /*0650*/  IMAD.WIDE.U32 R14, R11.reuse, 0x4, R8.reuse ;  /* 0x000000040b0e7825 */ /* 0x140fe200078e0008 */
[----:B------:R-:W-:Y:S01]  /*0660*/  IADD3 R11, PT, PT, R11, R0, RZ ;  /* 0x000000000b0b7210 */ /* 0x000fe20007ffe0ff */
[----:B------:R-:W3:Y:S04]  /*0670*/  LDG.E R5, desc[UR8][R12.64] ;  /* 0x000000080c057981 */ /* 0x000ee8000c1e1900 */
[----:B------:R-:W2:Y:S01]  /*0680*/  LDG.E R2, desc[UR8][R12.64+0x4] ;  /* 0x000004080c027981 */ /* 0x000ea2000c1e1900 */
[----:B------:R-:W-:-:S03]  /*0690*/  IMAD.WIDE.U32 R8, R11, 0x4, R8 ;  /* 0x000000040b087825 */ /* 0x000fc600078e0008 */
[----:B------:R-:W4:Y:S04]  /*06a0*/  LDG.E R14, desc[UR8][R14.64] ;  /* 0x000000080e0e7981 */ /* 0x000f28000c1e1900 */
[----:B------:R-:W4:Y:S04]  /*06b0*/  LDG.E R11, desc[UR8][R12.64+0x8] ;  /* 0x000008080c0b7981 */ /* 0x000f28000c1e1900 */
[----:B------:R-:W5:Y:S04]  /*06c0*/  LDG.E R21, desc[UR8][R12.64+0xc] ;  /* 0x00000c080c157981 */ /* 0x000f68000c1e1900 */
[----:B------:R-:W5:Y:S01]  /*06d0*/  LDG.E R8, desc[UR8][R8.64] ;  /* 0x0000000808087981 */ /* 0x000f62000c1e1900 */
[----:B------:R-:W-:Y:S01]  /*06e0*/  IADD3 R7, PT, PT, R7, 0x4, RZ ;  /* 0x0000000407077810 */ /* 0x000fe20007ffe0ff */
[----:B---3--:R-:W-:-:S04]  /*06f0*/  FFMA R5, R5, R18, R10 ;  /* 0x0000001205057223 */ /* 0x008fc8000000000a */
[----:B--2---:R-:W-:-:S04]  /*0700*/  FFMA R2, R2, R16, R5 ;  /* 0x0000001002027223 */ /* 0x004fc80000000005 */
[----:B----4-:R-:W-:-:S04]  /*0710*/  FFMA R2, R11, R14, R2 ;  /* 0x0000000e0b027223 */ /* 0x010fc80000000002 */
[----:B-----5:R-:W-:-:S07]  /*0720*/  FFMA R10, R21, R8, R2 ;  /* 0x00000008150a7223 */ /* 0x020fce0000000002 */
.L_x_3:
[----:B------:R-:W-:Y:S05]  /*0730*/  @!P1 BRA `(.L_x_2) ;  /* 0x00000000006c9947 */ /* 0x000fea0003800000 */
[----:B------:R-:W1:Y:S01]  /*0740*/  LDC.64 R18, c[0x0][0x388] ;  /* 0x0000e200ff127b82 */ /* 0x000e620000000a00 */
[----:B------:R-:W-:Y:S02]  /*0750*/  ISETP.NE.AND P0, PT, R6, 0x1, PT ;  /* 0x000000010600780c */ /* 0x000fe40003f05270 */
[----:B------:R-:W-:-:S04]  /*0760*/  LOP3.LUT R2, R0, 0x1, RZ, 0xc0, !PT ;  /* 0x0000000100027812 */ /* 0x000fc800078ec0ff */
[----:B------:R-:W-:Y:S01]  /*0770*/  ISETP.NE.U32.AND P1, PT, R2, 0x1, PT ;  /* 0x000000010200780c */ /* 0x000fe20003f25070 */
[----:B------:R-:W2:Y:S06]  /*0780*/  LDC.64 R8, c[0x0][0x380] ;  /* 0x0000e000ff087b82 */ /* 0x000eac0000000a00 */
[C---:B------:R-:W-:Y:S01]  /*0790*/  @P0 IMAD R17, R7.reuse, R0, R3 ;  /* 0x0000000007110224 */ /* 0x040fe200078e0203 */
[----:B------:R-:W-:Y:S01]  /*07a0*/  @P0 IADD3 R5, PT, PT, R4, R7, RZ ;  /* 0x0000000704050210 */ /* 0x000fe20007ffe0ff */
[----:B------:R-:W3:Y:S01]  /*07b0*/  LDC.64 R14, c[0x0][0x380] ;  /* 0x0000e000ff0e7b82 */ /* 0x000ee20000000a00 */
[----:B------:R-:W-:-:S02]  /*07c0*/  @P0 IADD3 R7, PT, PT, R7, 0x2, RZ ;  /* 0x0000000207070810 */ /* 0x000fc40007ffe0ff */
[----:B------:R-:W-:-:S05]  /*07d0*/  @P0 IADD3 R11, PT, PT, R17, R0, RZ ;  /* 0x00000000110b0210 */ /* 0x000fca0007ffe0ff */
[----:B------:R-:W4:Y:S01]  /*07e0*/  LDC.64 R12, c[0x0][0x388] ;  /* 0x0000e200ff0c7b82 */ /* 0x000f220000000a00 */
[----:B-1----:R-:W-:-:S04]  /*07f0*/  @P0 IMAD.WIDE.U32 R16, R17, 0x4, R18 ;  /* 0x0000000411100825 */ /* 0x002fc800078e0012 */
[----:B------:R-:W-:Y:S02]  /*0800*/  @P0 IMAD.WIDE.U32 R18, R11, 0x4, R18 ;  /* 0x000000040b120825 */ /* 0x000fe400078e0012 */
[----:B0-----:R-:W5:Y:S02]  /*0810*/  @P0 LDG.E R16, desc[UR8][R16.64] ;  /* 0x0000000810100981 */ /* 0x001f64000c1e1900 */
[----:B--2---:R-:W-:Y:S01]  /*0820*/  @P0 IMAD.WIDE R8, R5, 0x4, R8 ;  /* 0x0000000405080825 */ /* 0x004fe200078e0208 */
[----:B------:R-:W-:Y:S01]  /*0830*/  @!P1 IADD3 R5, PT, PT, R4, R7, RZ ;  /* 0x0000000704059210 */ /* 0x000fe20007ffe0ff */
[----:B------:R-:W2:Y:S02]  /*0840*/  @P0 LDG.E R18, desc[UR8][R18.64] ;  /* 0x0000000812120981 */ /* 0x000ea4000c1e1900 */
[----:B------:R-:W-:Y:S02]  /*0850*/  @!P1 IMAD R7, R7, R0, R3 ;  /* 0x0000000007079224 */ /* 0x000fe400078e0203 */
[----:B------:R-:W5:Y:S01]  /*0860*/  @P0 LDG.E R11, desc[UR8][R8.64] ;  /* 0x00000008080b0981 */ /* 0x000f62000c1e1900 */
[----:B---3--:R-:W-:-:S03]  /*0870*/  @!P1 IMAD.WIDE R14, R5, 0x4, R14 ;  /* 0x00000004050e9825 */ /* 0x008fc600078e020e */
[----:B------:R-:W2:Y:S04]  /*0880*/  @P0 LDG.E R0, desc[UR8][R8.64+0x4] ;  /* 0x0000040808000981 */ /* 0x000ea8000c1e1900 */
[----:B------:R-:W3:Y:S01]  /*0890*/  @!P1 LDG.E R15, desc[UR8][R14.64] ;  /* 0x000000080e0f9981 */ /* 0x000ee2000c1e1900 */
[----:B----4-:R-:W-:-:S06]  /*08a0*/  @!P1 IMAD.WIDE.U32 R12, R7, 0x4, R12 ;  /* 0x00000004070c9825 */ /* 0x010fcc00078e000c */
[----:B------:R-:W3:Y:S01]  /*08b0*/  @!P1 LDG.E R12, desc[UR8][R12.64] ;  /* 0x000000080c0c9981 */ /* 0x000ee2000c1e1900 */
[----:B-----5:R-:W-:-:S04]  /*08c0*/  @P0 FFMA R11, R11, R16, R10 ;  /* 0x000000100b0b0223 */ /* 0x020fc8000000000a */
[----:B--2---:R-:W-:-:S04]  /*08d0*/  @P0 FFMA R10, R0, R18, R11 ;  /* 0x00000012000a0223 */ /* 0x004fc8000000000b */
[----:B---3--:R-:W-:-:S07]  /*08e0*/  @!P1 FFMA R10, R15, R12, R10 ;  /* 0x0000000c0f0a9223 */ /* 0x008fce000000000a */
.L_x_2:
[----:B------:R-:W1:Y:S01]  /*08f0*/  LDC.64 R6, c[0x0][0x390] ;  /* 0x0000e400ff067b82 */ /* 0x000e620000000a00 */
[----:B------:R-:W-:-:S05]  /*0900*/  IADD3 R3, PT, PT, R3, R4, RZ ;  /* 0x0000000403037210 */ /* 0x000fca0007ffe0ff */
[----:B-1----:R-:W-:-:S05]  /*0910*/  IMAD.WIDE R2, R3, 0x4, R6 ;  /* 0x0000000403027825 */ /* 0x002fca00078e0206 */
[----:B0-----:R-:W-:Y:S01]  /*0920*/  STG.E desc[UR8][R2.64], R10 ;  /* 0x0000000a02007986 */ /* 0x001fe2000c101908 */
[----:B------:R-:W-:Y:S05]  /*0930*/  EXIT ;  /* 0x000000000000794d */ /* 0x000fea0003800000 */
.L_x_4:
[----:B------:R-:W-:-:S00]  /*0940*/  BRA `(.L_x_4) ;  /* 0xfffffffc00fc7947 */ /* 0x000fc0000383ffff */
[----:B------:R-:W-:-:S00]  /*0950*/  NOP ;  /* 0x0000000000007918 */ /* 0x000fc00000000000 */
        /* <DEDUP_REMOVED lines=10> */
.L_x_5:


//--------------------- .nv.shared.reserved.0     --------------------------
	.section	.nv.shared.reserved.0,"aw",@nobits
	.weak		__nv_reservedSMEM_offset_0_alias
	.size		__nv_reservedSMEM_offset_0_alias, 0, 64
	.other		__nv_reservedSMEM_offset_0_alias,@"STO_CUDA_RESERVED_SHARED STV_DEFAULT"
__nv_reservedSMEM_offset_0_alias:
	.zero		0
	.zero		64


//--------------------- .nv.constant0._Z8MultiMatPfS_S_i --------------------------
	.section	.nv.constant0._Z8MultiMatPfS_S_i,"a",@progbits
	.sectionflags	@""
	.align	4
.nv.constant0._Z8MultiMatPfS_S_i:
	.zero		924


//--------------------- SYMBOLS --------------------------

	.type		.nv.reservedSmem.offset0,@object
	.size		.nv.reservedSmem.offset0,0x4
